	.headerflags	@"EF_CUDA_TEXMODE_UNIFIED EF_CUDA_64BIT_ADDRESS EF_CUDA_ACCELERATORS EF_CUDA_SM90 EF_CUDA_VIRTUAL_SM(EF_CUDA_SM90)"
	.elftype	@"ET_EXEC"


//--------------------- .nv.info                  --------------------------
	.section	.nv.info,"",@"SHT_CUDA_INFO"
	.align	4


	//----- nvinfo : EIATTR_REGCOUNT
	.align		4
        /*0000*/ 	.byte	0x04, 0x2f
        /*0002*/ 	.short	(.L_1 - .L_0)
	.align		4
.L_0:
        /*0004*/ 	.word	index@(triton_poi_fused_relu_29)
        /*0008*/ 	.word	0x00000008


	//----- nvinfo : EIATTR_MIN_STACK_SIZE
	.align		4
.L_1:
        /*000c*/ 	.byte	0x04, 0x12
        /*000e*/ 	.short	(.L_3 - .L_2)
	.align		4
.L_2:
        /*0010*/ 	.word	index@(triton_poi_fused_relu_29)
        /*0014*/ 	.word	0x00000000


	//----- nvinfo : EIATTR_FRAME_SIZE
	.align		4
.L_3:
        /*0018*/ 	.byte	0x04, 0x11
        /*001a*/ 	.short	(.L_5 - .L_4)
	.align		4
.L_4:
        /*001c*/ 	.word	index@(triton_poi_fused_relu_29)
        /*0020*/ 	.word	0x00000000


	//----- nvinfo : EIATTR_MIN_STACK_SIZE
	.align		4
.L_5:
        /*0024*/ 	.byte	0x04, 0x12
        /*0026*/ 	.short	(.L_7 - .L_6)
	.align		4
.L_6:
        /*0028*/ 	.word	index@(triton_poi_fused_relu_29)
        /*002c*/ 	.word	0x00000000
.L_7:


//--------------------- .nv.info.triton_poi_fused_relu_29 --------------------------
	.section	.nv.info.triton_poi_fused_relu_29,"",@"SHT_CUDA_INFO"
	.sectionflags	@""
	.align	4


	//----- nvinfo : EIATTR_CUDA_API_VERSION
	.align		4
        /*0000*/ 	.byte	0x04, 0x37
        /*0002*/ 	.short	(.L_9 - .L_8)
.L_8:
        /*0004*/ 	.word	0x0000007c


	//----- nvinfo : EIATTR_KPARAM_INFO
	.align		4
.L_9:
        /*0008*/ 	.byte	0x04, 0x17
        /*000a*/ 	.short	(.L_11 - .L_10)
.L_10:
        /*000c*/ 	.word	0x00000000
        /*0010*/ 	.short	0x0001
        /*0012*/ 	.short	0x0008
        /*0014*/ 	.byte	0x00, 0xf0, 0x11, 0x00


	//----- nvinfo : EIATTR_KPARAM_INFO
	.align		4
.L_11:
        /*0018*/ 	.byte	0x04, 0x17
        /*001a*/ 	.short	(.L_13 - .L_12)
.L_12:
        /*001c*/ 	.word	0x00000000
        /*0020*/ 	.short	0x0000
        /*0022*/ 	.short	0x0000
        /*0024*/ 	.byte	0x00, 0xf4, 0x21, 0x00


	//----- nvinfo : EIATTR_SPARSE_MMA_MASK
	.align		4
.L_13:
        /*0028*/ 	.byte	0x03, 0x50
        /*002a*/ 	.short	0x0000


	//----- nvinfo : EIATTR_MAXREG_COUNT
	.align		4
        /*002c*/ 	.byte	0x03, 0x1b
        /*002e*/ 	.short	0x00ff


	//----- nvinfo : EIATTR_EXIT_INSTR_OFFSETS
	.align		4
        /*0030*/ 	.byte	0x04, 0x1c
        /*0032*/ 	.short	(.L_15 - .L_14)


	//   ....[0]....
.L_14:
        /*0034*/ 	.word	0x000000f0


	//----- nvinfo : EIATTR_REQNTID
	.align		4
.L_15:
        /*0038*/ 	.byte	0x04, 0x10
        /*003a*/ 	.short	(.L_17 - .L_16)
.L_16:
        /*003c*/ 	.word	0x00000080
        /*0040*/ 	.word	0x00000001
        /*0044*/ 	.word	0x00000001


	//----- nvinfo : EIATTR_CBANK_PARAM_SIZE
	.align		4
.L_17:
        /*0048*/ 	.byte	0x03, 0x19
        /*004a*/ 	.short	0x000c


	//----- nvinfo : EIATTR_PARAM_CBANK
	.align		4
        /*004c*/ 	.byte	0x04, 0x0a
        /*004e*/ 	.short	(.L_19 - .L_18)
	.align		4
.L_18:
        /*0050*/ 	.word	index@(.nv.constant0.triton_poi_fused_relu_29)
        /*0054*/ 	.short	0x0210
        /*0056*/ 	.short	0x000c


	//----- nvinfo : EIATTR_SW_WAR
	.align		4
.L_19:
        /*0058*/ 	.byte	0x04, 0x36
        /*005a*/ 	.short	(.L_21 - .L_20)
.L_20:
        /*005c*/ 	.word	0x00000008
.L_21:


//--------------------- .nv.callgraph             --------------------------
	.section	.nv.callgraph,"",@"SHT_CUDA_CALLGRAPH"
	.align	4
	.sectionentsize	8
	.align		4
        /*0000*/ 	.word	0x00000000
	.align		4
        /*0004*/ 	.word	0xffffffff
	.align		4
        /*0008*/ 	.word	0x00000000
	.align		4
        /*000c*/ 	.word	0xfffffffe
	.align		4
        /*0010*/ 	.word	0x00000000
	.align		4
        /*0014*/ 	.word	0xfffffffd
	.align		4
        /*0018*/ 	.word	0x00000000
	.align		4
        /*001c*/ 	.word	0xfffffffc


//--------------------- .text.triton_poi_fused_relu_29 --------------------------
	.section	.text.triton_poi_fused_relu_29,"ax",@progbits
	.align	128
        .global         triton_poi_fused_relu_29
        .type           triton_poi_fused_relu_29,@function
        .size           triton_poi_fused_relu_29,(.L_x_1 - triton_poi_fused_relu_29)
        .other          triton_poi_fused_relu_29,@"STO_CUDA_ENTRY STV_DEFAULT"
triton_poi_fused_relu_29:
.text.triton_poi_fused_relu_29:
[----:B------:R-:W-:Y:S01]  /*0000*/  LDC R1, c[0x0][0x28] ;  /* 0x00000a00ff017b82 */ /* 0x000fe20000000800 */
[----:B------:R-:W1:Y:S07]  /*0010*/  S2R R0, SR_TID.X ;  /* 0x0000000000007919 */ /* 0x000e6e0000002100 */
[----:B------:R-:W2:Y:S01]  /*0020*/  LDC.64 R2, c[0x0][0x210] ;  /* 0x00008400ff027b82 */ /* 0x000ea20000000a00 */
[----:B------:R-:W-:Y:S01]  /*0030*/  ULDC.64 UR4, c[0x0][0x208] ;  /* 0x0000820000047ab9 */ /* 0x000fe20000000a00 */
[----:B------:R-:W3:Y:S01]  /*0040*/  S2R R5, SR_CTAID.X ;  /* 0x0000000000057919 */ /* 0x000ee20000002500 */
[----:B-1----:R-:W-:-:S05]  /*0050*/  IMAD.SHL.U32 R0, R0, 0x2, RZ ;  /* 0x0000000200007824 */ /* 0x002fca00078e00ff */
[----:B------:R-:W-:-:S05]  /*0060*/  LOP3.LUT R0, R0, 0xfe, RZ, 0xc0, !PT ;  /* 0x000000fe00007812 */ /* 0x000fca00078ec0ff */
[----:B---3--:R-:W-:-:S04]  /*0070*/  IMAD R5, R5, 0x100, R0 ;  /* 0x0000010005057824 */ /* 0x008fc800078e0200 */
[----:B--2---:R-:W-:-:S05]  /*0080*/  IMAD.WIDE R2, R5, 0x4, R2 ;  /* 0x0000000405027825 */ /* 0x004fca00078e0202 */
[----:B------:R-:W2:Y:S02]  /*0090*/  LDG.E.64 R4, desc[UR4][R2.64] ;  /* 0x0000000402047981 */ /* 0x000ea4000c1e1b00 */
[C---:B--2---:R-:W-:Y:S02]  /*00a0*/  FSETP.GEU.AND P0, PT, R4.reuse, RZ, PT ;  /* 0x000000ff0400720b */ /* 0x044fe40003f0e000 */
[C---:B------:R-:W-:Y:S02]  /*00b0*/  FSETP.GEU.AND P1, PT, R5.reuse, RZ, PT ;  /* 0x000000ff0500720b */ /* 0x040fe40003f2e000 */
[----:B------:R-:W-:Y:S02]  /*00c0*/  FSEL R4, R4, RZ, P0 ;  /* 0x000000ff04047208 */ /* 0x000fe40000000000 */
[----:B------:R-:W-:-:S05]  /*00d0*/  FSEL R5, R5, RZ, P1 ;  /* 0x000000ff05057208 */ /* 0x000fca0000800000 */
[----:B------:R-:W-:Y:S01]  /*00e0*/  STG.E.64 desc[UR4][R2.64], R4 ;  /* 0x0000000402007986 */ /* 0x000fe2000c101b04 */
[----:B------:R-:W-:Y:S05]  /*00f0*/  EXIT ;  /* 0x000000000000794d */ /* 0x000fea0003800000 */
.L_x_0:
[----:B------:R-:W-:-:S00]  /*0100*/  BRA `(.L_x_0) ;  /* 0xfffffffc00fc7947 */ /* 0x000fc0000383ffff */
[----:B------:R-:W-:-:S00]  /*0110*/  NOP ;  /* 0x0000000000007918 */ /* 0x000fc00000000000 */
        /* <DEDUP_REMOVED lines=14> */
.L_x_1:


//--------------------- .nv.constant0.triton_poi_fused_relu_29 --------------------------
	.section	.nv.constant0.triton_poi_fused_relu_29,"a",@progbits
	.sectionflags	@""
	.align	4
.nv.constant0.triton_poi_fused_relu_29:
	.zero		540
